	.headerflags	@"EF_CUDA_TEXMODE_UNIFIED EF_CUDA_64BIT_ADDRESS EF_CUDA_ACCELERATORS EF_CUDA_SM90 EF_CUDA_VIRTUAL_SM(EF_CUDA_SM90)"
	.elftype	@"ET_EXEC"


//--------------------- .nv.info                  --------------------------
	.section	.nv.info,"",@"SHT_CUDA_INFO"
	.align	4


	//----- nvinfo : EIATTR_REGCOUNT
	.align		4
        /*0000*/ 	.byte	0x04, 0x2f
        /*0002*/ 	.short	(.L_1 - .L_0)
	.align		4
.L_0:
        /*0004*/ 	.word	index@(triton_per_fused_mean_pow_sub_25)
        /*0008*/ 	.word	0x0000000a


	//----- nvinfo : EIATTR_MIN_STACK_SIZE
	.align		4
.L_1:
        /*000c*/ 	.byte	0x04, 0x12
        /*000e*/ 	.short	(.L_3 - .L_2)
	.align		4
.L_2:
        /*0010*/ 	.word	index@(triton_per_fused_mean_pow_sub_25)
        /*0014*/ 	.word	0x00000000


	//----- nvinfo : EIATTR_FRAME_SIZE
	.align		4
.L_3:
        /*0018*/ 	.byte	0x04, 0x11
        /*001a*/ 	.short	(.L_5 - .L_4)
	.align		4
.L_4:
        /*001c*/ 	.word	index@(triton_per_fused_mean_pow_sub_25)
        /*0020*/ 	.word	0x00000000


	//----- nvinfo : EIATTR_MIN_STACK_SIZE
	.align		4
.L_5:
        /*0024*/ 	.byte	0x04, 0x12
        /*0026*/ 	.short	(.L_7 - .L_6)
	.align		4
.L_6:
        /*0028*/ 	.word	index@(triton_per_fused_mean_pow_sub_25)
        /*002c*/ 	.word	0x00000000
.L_7:


//--------------------- .nv.info.triton_per_fused_mean_pow_sub_25 --------------------------
	.section	.nv.info.triton_per_fused_mean_pow_sub_25,"",@"SHT_CUDA_INFO"
	.sectionflags	@""
	.align	4


	//----- nvinfo : EIATTR_CUDA_API_VERSION
	.align		4
        /*0000*/ 	.byte	0x04, 0x37
        /*0002*/ 	.short	(.L_9 - .L_8)
.L_8:
        /*0004*/ 	.word	0x0000007c


	//----- nvinfo : EIATTR_KPARAM_INFO
	.align		4
.L_9:
        /*0008*/ 	.byte	0x04, 0x17
        /*000a*/ 	.short	(.L_11 - .L_10)
.L_10:
        /*000c*/ 	.word	0x00000000
        /*0010*/ 	.short	0x0002
        /*0012*/ 	.short	0x0010
        /*0014*/ 	.byte	0x00, 0xf0, 0x11, 0x00


	//----- nvinfo : EIATTR_KPARAM_INFO
	.align		4
.L_11:
        /*0018*/ 	.byte	0x04, 0x17
        /*001a*/ 	.short	(.L_13 - .L_12)
.L_12:
        /*001c*/ 	.word	0x00000000
        /*0020*/ 	.short	0x0001
        /*0022*/ 	.short	0x0008
        /*0024*/ 	.byte	0x00, 0xf4, 0x21, 0x00


	//----- nvinfo : EIATTR_KPARAM_INFO
	.align		4
.L_13:
        /*0028*/ 	.byte	0x04, 0x17
        /*002a*/ 	.short	(.L_15 - .L_14)
.L_14:
        /*002c*/ 	.word	0x00000000
        /*0030*/ 	.short	0x0000
        /*0032*/ 	.short	0x0000
        /*0034*/ 	.byte	0x00, 0xf4, 0x21, 0x00


	//----- nvinfo : EIATTR_SPARSE_MMA_MASK
	.align		4
.L_15:
        /*0038*/ 	.byte	0x03, 0x50
        /*003a*/ 	.short	0x0000


	//----- nvinfo : EIATTR_MAXREG_COUNT
	.align		4
        /*003c*/ 	.byte	0x03, 0x1b
        /*003e*/ 	.short	0x00ff


	//----- nvinfo : EIATTR_COOP_GROUP_MASK_REGIDS
	.align		4
        /*0040*/ 	.byte	0x04, 0x29
        /*0042*/ 	.short	(.L_17 - .L_16)


	//   ....[0]....
.L_16:
        /*0044*/ 	.word	0xffffffff


	//   ....[1]....
        /*0048*/ 	.word	0xffffffff


	//   ....[2]....
        /*004c*/ 	.word	0xffffffff


	//----- nvinfo : EIATTR_COOP_GROUP_INSTR_OFFSETS
	.align		4
.L_17:
        /*0050*/ 	.byte	0x04, 0x28
        /*0052*/ 	.short	(.L_19 - .L_18)


	//   ....[0]....
.L_18:
        /*0054*/ 	.word	0x00000080


	//   ....[1]....
        /*0058*/ 	.word	0x000000a0


	//   ....[2]....
        /*005c*/ 	.word	0x000000c0


	//----- nvinfo : EIATTR_EXIT_INSTR_OFFSETS
	.align		4
.L_19:
        /*0060*/ 	.byte	0x04, 0x1c
        /*0062*/ 	.short	(.L_21 - .L_20)


	//   ....[0]....
.L_20:
        /*0064*/ 	.word	0x000000d0


	//   ....[1]....
        /*0068*/ 	.word	0x00000110


	//----- nvinfo : EIATTR_REQNTID
	.align		4
.L_21:
        /*006c*/ 	.byte	0x04, 0x10
        /*006e*/ 	.short	(.L_23 - .L_22)
.L_22:
        /*0070*/ 	.word	0x00000040
        /*0074*/ 	.word	0x00000001
        /*0078*/ 	.word	0x00000001


	//----- nvinfo : EIATTR_CBANK_PARAM_SIZE
	.align		4
.L_23:
        /*007c*/ 	.byte	0x03, 0x19
        /*007e*/ 	.short	0x0014


	//----- nvinfo : EIATTR_PARAM_CBANK
	.align		4
        /*0080*/ 	.byte	0x04, 0x0a
        /*0082*/ 	.short	(.L_25 - .L_24)
	.align		4
.L_24:
        /*0084*/ 	.word	index@(.nv.constant0.triton_per_fused_mean_pow_sub_25)
        /*0088*/ 	.short	0x0210
        /*008a*/ 	.short	0x0014


	//----- nvinfo : EIATTR_SW_WAR
	.align		4
.L_25:
        /*008c*/ 	.byte	0x04, 0x36
        /*008e*/ 	.short	(.L_27 - .L_26)
.L_26:
        /*0090*/ 	.word	0x00000008
.L_27:


//--------------------- .nv.callgraph             --------------------------
	.section	.nv.callgraph,"",@"SHT_CUDA_CALLGRAPH"
	.align	4
	.sectionentsize	8
	.align		4
        /*0000*/ 	.word	0x00000000
	.align		4
        /*0004*/ 	.word	0xffffffff
	.align		4
        /*0008*/ 	.word	0x00000000
	.align		4
        /*000c*/ 	.word	0xfffffffe
	.align		4
        /*0010*/ 	.word	0x00000000
	.align		4
        /*0014*/ 	.word	0xfffffffd
	.align		4
        /*0018*/ 	.word	0x00000000
	.align		4
        /*001c*/ 	.word	0xfffffffc


//--------------------- .text.triton_per_fused_mean_pow_sub_25 --------------------------
	.section	.text.triton_per_fused_mean_pow_sub_25,"ax",@progbits
	.align	128
        .global         triton_per_fused_mean_pow_sub_25
        .type           triton_per_fused_mean_pow_sub_25,@function
        .size           triton_per_fused_mean_pow_sub_25,(.L_x_1 - triton_per_fused_mean_pow_sub_25)
        .other          triton_per_fused_mean_pow_sub_25,@"STO_CUDA_ENTRY STV_DEFAULT"
triton_per_fused_mean_pow_sub_25:
.text.triton_per_fused_mean_pow_sub_25:
[----:B------:R-:W0:Y:S02]  /*0000*/  LDC R1, c[0x0][0x28] ;  /* 0x00000a00ff017b82 */ /* 0x000e240000000800 */
[----:B------:R-:W1:Y:S01]  /*0010*/  S2R R4, SR_TID.X ;  /* 0x0000000000047919 */ /* 0x000e620000002100 */
[----:B------:R-:W2:Y:S01]  /*0020*/  LDC.64 R2, c[0x0][0x210] ;  /* 0x00008400ff027b82 */ /* 0x000ea20000000a00 */
[----:B------:R-:W-:Y:S01]  /*0030*/  ULDC.64 UR4, c[0x0][0x208] ;  /* 0x0000820000047ab9 */ /* 0x000fe20000000a00 */
[----:B-1----:R-:W-:-:S05]  /*0040*/  LOP3.LUT R5, R4, 0x7, RZ, 0xc0, !PT ;  /* 0x0000000704057812 */ /* 0x002fca00078ec0ff */
[----:B--2---:R-:W-:-:S06]  /*0050*/  IMAD.WIDE.U32 R2, R5, 0x4, R2 ;  /* 0x0000000405027825 */ /* 0x004fcc00078e0002 */
[----:B------:R-:W2:Y:S01]  /*0060*/  LDG.E R2, desc[UR4][R2.64] ;  /* 0x0000000402027981 */ /* 0x000ea2000c1e1900 */
[----:B------:R-:W-:-:S03]  /*0070*/  LOP3.LUT P0, RZ, R4, 0x3f, RZ, 0xc0, !PT ;  /* 0x0000003f04ff7812 */ /* 0x000fc6000780c0ff */
[----:B--2---:R-:W1:Y:S02]  /*0080*/  SHFL.BFLY PT, R5, R2, 0x4, 0x1f ;  /* 0x0c801f0002057f89 */ /* 0x004e6400000e0000 */
[----:B-1----:R-:W-:-:S05]  /*0090*/  FADD R5, R2, R5 ;  /* 0x0000000502057221 */ /* 0x002fca0000000000 */
[----:B------:R-:W1:Y:S02]  /*00a0*/  SHFL.BFLY PT, R0, R5, 0x2, 0x1f ;  /* 0x0c401f0005007f89 */ /* 0x000e6400000e0000 */
[----:B-1----:R-:W-:-:S05]  /*00b0*/  FADD R0, R5, R0 ;  /* 0x0000000005007221 */ /* 0x002fca0000000000 */
[----:B------:R1:W2:Y:S01]  /*00c0*/  SHFL.BFLY PT, R7, R0, 0x1, 0x1f ;  /* 0x0c201f0000077f89 */ /* 0x0002a200000e0000 */
[----:B------:R-:W-:Y:S05]  /*00d0*/  @P0 EXIT ;  /* 0x000000000000094d */ /* 0x000fea0003800000 */
[----:B------:R-:W0:Y:S01]  /*00e0*/  LDC.64 R2, c[0x0][0x218] ;  /* 0x00008600ff027b82 */ /* 0x000e220000000a00 */
[----:B--2---:R-:W-:-:S05]  /*00f0*/  FADD R7, R0, R7 ;  /* 0x0000000700077221 */ /* 0x004fca0000000000 */
[----:B0-----:R-:W-:Y:S01]  /*0100*/  STG.E desc[UR4][R2.64], R7 ;  /* 0x0000000702007986 */ /* 0x001fe2000c101904 */
[----:B------:R-:W-:Y:S05]  /*0110*/  EXIT ;  /* 0x000000000000794d */ /* 0x000fea0003800000 */
.L_x_0:
[----:B------:R-:W-:-:S00]  /*0120*/  BRA `(.L_x_0) ;  /* 0xfffffffc00fc7947 */ /* 0x000fc0000383ffff */
[----:B------:R-:W-:-:S00]  /*0130*/  NOP ;  /* 0x0000000000007918 */ /* 0x000fc00000000000 */
        /* <DEDUP_REMOVED lines=12> */
.L_x_1:


//--------------------- .nv.constant0.triton_per_fused_mean_pow_sub_25 --------------------------
	.section	.nv.constant0.triton_per_fused_mean_pow_sub_25,"a",@progbits
	.sectionflags	@""
	.align	4
.nv.constant0.triton_per_fused_mean_pow_sub_25:
	.zero		548
